//
// Generated by NVIDIA NVVM Compiler
//
// Compiler Build ID: CL-36424714
// Cuda compilation tools, release 13.0, V13.0.88
// Based on NVVM 20.0.0
//

.version 9.0
.target sm_100
.address_size 64

	// .globl	_Z21restrictDomainsKernelPKiS0_PiPhS0_S0_S0_
// _ZZ27restrictDomainsKernelSharedPKiS0_PiPhS0_S0_S0_E17s_constraintsLeft has been demoted
// _ZZ27restrictDomainsKernelSharedPKiS0_PiPhS0_S0_S0_E18s_constraintsRight has been demoted

.visible .entry _Z21restrictDomainsKernelPKiS0_PiPhS0_S0_S0_(
	.param .u64 .ptr .align 1 _Z21restrictDomainsKernelPKiS0_PiPhS0_S0_S0__param_0,
	.param .u64 .ptr .align 1 _Z21restrictDomainsKernelPKiS0_PiPhS0_S0_S0__param_1,
	.param .u64 .ptr .align 1 _Z21restrictDomainsKernelPKiS0_PiPhS0_S0_S0__param_2,
	.param .u64 .ptr .align 1 _Z21restrictDomainsKernelPKiS0_PiPhS0_S0_S0__param_3,
	.param .u64 .ptr .align 1 _Z21restrictDomainsKernelPKiS0_PiPhS0_S0_S0__param_4,
	.param .u64 .ptr .align 1 _Z21restrictDomainsKernelPKiS0_PiPhS0_S0_S0__param_5,
	.param .u64 .ptr .align 1 _Z21restrictDomainsKernelPKiS0_PiPhS0_S0_S0__param_6
)
{
	.reg .pred 	%p<15>;
	.reg .b16 	%rs<3>;
	.reg .b32 	%r<28>;
	.reg .b64 	%rd<30>;

	ld.param.u64 	%rd3, [_Z21restrictDomainsKernelPKiS0_PiPhS0_S0_S0__param_0];
	ld.param.u64 	%rd4, [_Z21restrictDomainsKernelPKiS0_PiPhS0_S0_S0__param_1];
	ld.param.u64 	%rd7, [_Z21restrictDomainsKernelPKiS0_PiPhS0_S0_S0__param_2];
	ld.param.u64 	%rd8, [_Z21restrictDomainsKernelPKiS0_PiPhS0_S0_S0__param_3];
	ld.param.u64 	%rd5, [_Z21restrictDomainsKernelPKiS0_PiPhS0_S0_S0__param_4];
	ld.param.u64 	%rd9, [_Z21restrictDomainsKernelPKiS0_PiPhS0_S0_S0__param_5];
	ld.param.u64 	%rd6, [_Z21restrictDomainsKernelPKiS0_PiPhS0_S0_S0__param_6];
	cvta.to.global.u64 	%rd1, %rd8;
	cvta.to.global.u64 	%rd2, %rd9;
	cvta.to.global.u64 	%rd10, %rd7;
	mov.u32 	%r13, %ctaid.x;
	mov.u32 	%r14, %ntid.x;
	mov.u32 	%r15, %tid.x;
	mad.lo.s32 	%r1, %r13, %r14, %r15;
	ld.global.u32 	%r16, [%rd10];
	setp.ge.s32 	%p1, %r1, %r16;
	@%p1 bra 	$L__BB0_10;
	cvta.to.global.u64 	%rd11, %rd3;
	cvta.to.global.u64 	%rd12, %rd4;
	cvta.to.global.u64 	%rd13, %rd6;
	mul.wide.s32 	%rd14, %r1, 4;
	add.s64 	%rd15, %rd11, %rd14;
	ld.global.u32 	%r2, [%rd15];
	add.s64 	%rd16, %rd12, %rd14;
	ld.global.u32 	%r17, [%rd16];
	ld.global.u32 	%r18, [%rd13];
	max.s32 	%r19, %r2, %r17;
	setp.le.s32 	%p2, %r19, %r18;
	@%p2 bra 	$L__BB0_10;
	setp.gt.s32 	%p3, %r2, %r18;
	mov.b32 	%r26, -1;
	@%p3 bra 	$L__BB0_4;
	mul.wide.s32 	%rd17, %r2, 4;
	add.s64 	%rd18, %rd2, %rd17;
	ld.global.u32 	%r26, [%rd18];
$L__BB0_4:
	setp.gt.s32 	%p4, %r17, %r18;
	mov.b32 	%r27, -1;
	@%p4 bra 	$L__BB0_6;
	mul.wide.s32 	%rd19, %r17, 4;
	add.s64 	%rd20, %rd2, %rd19;
	ld.global.u32 	%r27, [%rd20];
$L__BB0_6:
	cvta.to.global.u64 	%rd21, %rd5;
	setp.gt.s32 	%p5, %r2, %r18;
	mul.wide.s32 	%rd22, %r2, 4;
	add.s64 	%rd23, %rd21, %rd22;
	ld.global.u32 	%r9, [%rd23];
	ld.global.u32 	%r10, [%rd23+4];
	mul.wide.s32 	%rd24, %r17, 4;
	add.s64 	%rd25, %rd21, %rd24;
	ld.global.u32 	%r22, [%rd25];
	ld.global.u32 	%r24, [%rd25+4];
	setp.lt.s32 	%p6, %r26, 0;
	or.pred  	%p7, %p5, %p6;
	add.s32 	%r11, %r22, %r26;
	setp.ge.s32 	%p8, %r11, %r24;
	or.pred  	%p9, %p7, %p8;
	@%p9 bra 	$L__BB0_8;
	cvt.s64.s32 	%rd26, %r11;
	add.s64 	%rd27, %rd1, %rd26;
	mov.b16 	%rs1, 0;
	st.global.u8 	[%rd27], %rs1;
$L__BB0_8:
	setp.gt.s32 	%p10, %r17, %r18;
	setp.lt.s32 	%p11, %r27, 0;
	or.pred  	%p12, %p10, %p11;
	add.s32 	%r12, %r9, %r27;
	setp.ge.s32 	%p13, %r12, %r10;
	or.pred  	%p14, %p12, %p13;
	@%p14 bra 	$L__BB0_10;
	cvt.s64.s32 	%rd28, %r12;
	add.s64 	%rd29, %rd1, %rd28;
	mov.b16 	%rs2, 0;
	st.global.u8 	[%rd29], %rs2;
$L__BB0_10:
	ret;

}
	// .globl	_Z27restrictDomainsKernelSharedPKiS0_PiPhS0_S0_S0_
.visible .entry _Z27restrictDomainsKernelSharedPKiS0_PiPhS0_S0_S0_(
	.param .u64 .ptr .align 1 _Z27restrictDomainsKernelSharedPKiS0_PiPhS0_S0_S0__param_0,
	.param .u64 .ptr .align 1 _Z27restrictDomainsKernelSharedPKiS0_PiPhS0_S0_S0__param_1,
	.param .u64 .ptr .align 1 _Z27restrictDomainsKernelSharedPKiS0_PiPhS0_S0_S0__param_2,
	.param .u64 .ptr .align 1 _Z27restrictDomainsKernelSharedPKiS0_PiPhS0_S0_S0__param_3,
	.param .u64 .ptr .align 1 _Z27restrictDomainsKernelSharedPKiS0_PiPhS0_S0_S0__param_4,
	.param .u64 .ptr .align 1 _Z27restrictDomainsKernelSharedPKiS0_PiPhS0_S0_S0__param_5,
	.param .u64 .ptr .align 1 _Z27restrictDomainsKernelSharedPKiS0_PiPhS0_S0_S0__param_6
)
{
	.reg .pred 	%p<16>;
	.reg .b16 	%rs<3>;
	.reg .b32 	%r<36>;
	.reg .b64 	%rd<30>;
	// demoted variable
	.shared .align 4 .b8 _ZZ27restrictDomainsKernelSharedPKiS0_PiPhS0_S0_S0_E17s_constraintsLeft[1024];
	// demoted variable
	.shared .align 4 .b8 _ZZ27restrictDomainsKernelSharedPKiS0_PiPhS0_S0_S0_E18s_constraintsRight[1024];
	ld.param.u64 	%rd4, [_Z27restrictDomainsKernelSharedPKiS0_PiPhS0_S0_S0__param_0];
	ld.param.u64 	%rd5, [_Z27restrictDomainsKernelSharedPKiS0_PiPhS0_S0_S0__param_1];
	ld.param.u64 	%rd8, [_Z27restrictDomainsKernelSharedPKiS0_PiPhS0_S0_S0__param_2];
	ld.param.u64 	%rd9, [_Z27restrictDomainsKernelSharedPKiS0_PiPhS0_S0_S0__param_3];
	ld.param.u64 	%rd6, [_Z27restrictDomainsKernelSharedPKiS0_PiPhS0_S0_S0__param_4];
	ld.param.u64 	%rd10, [_Z27restrictDomainsKernelSharedPKiS0_PiPhS0_S0_S0__param_5];
	ld.param.u64 	%rd7, [_Z27restrictDomainsKernelSharedPKiS0_PiPhS0_S0_S0__param_6];
	cvta.to.global.u64 	%rd1, %rd9;
	cvta.to.global.u64 	%rd2, %rd10;
	cvta.to.global.u64 	%rd3, %rd8;
	mov.u32 	%r15, %ctaid.x;
	mov.u32 	%r16, %ntid.x;
	mov.u32 	%r17, %tid.x;
	mad.lo.s32 	%r1, %r15, %r16, %r17;
	ld.global.u32 	%r18, [%rd3];
	setp.ge.s32 	%p1, %r17, %r18;
	shl.b32 	%r19, %r17, 2;
	mov.u32 	%r20, _ZZ27restrictDomainsKernelSharedPKiS0_PiPhS0_S0_S0_E17s_constraintsLeft;
	add.s32 	%r2, %r20, %r19;
	mov.u32 	%r21, _ZZ27restrictDomainsKernelSharedPKiS0_PiPhS0_S0_S0_E18s_constraintsRight;
	add.s32 	%r3, %r21, %r19;
	@%p1 bra 	$L__BB1_2;
	cvta.to.global.u64 	%rd11, %rd4;
	cvta.to.global.u64 	%rd12, %rd5;
	mul.wide.s32 	%rd13, %r1, 4;
	add.s64 	%rd14, %rd11, %rd13;
	ld.global.u32 	%r22, [%rd14];
	st.shared.u32 	[%r2], %r22;
	add.s64 	%rd15, %rd12, %rd13;
	ld.global.u32 	%r23, [%rd15];
	st.shared.u32 	[%r3], %r23;
$L__BB1_2:
	bar.sync 	0;
	ld.global.u32 	%r24, [%rd3];
	setp.ge.s32 	%p2, %r1, %r24;
	@%p2 bra 	$L__BB1_12;
	ld.shared.u32 	%r4, [%r2];
	ld.shared.u32 	%r25, [%r3];
	cvta.to.global.u64 	%rd16, %rd7;
	ld.global.u32 	%r26, [%rd16];
	max.s32 	%r27, %r4, %r25;
	setp.le.s32 	%p3, %r27, %r26;
	@%p3 bra 	$L__BB1_12;
	setp.gt.s32 	%p4, %r4, %r26;
	mov.b32 	%r34, -1;
	@%p4 bra 	$L__BB1_6;
	mul.wide.s32 	%rd17, %r4, 4;
	add.s64 	%rd18, %rd2, %rd17;
	ld.global.u32 	%r34, [%rd18];
$L__BB1_6:
	setp.gt.s32 	%p5, %r25, %r26;
	mov.b32 	%r35, -1;
	@%p5 bra 	$L__BB1_8;
	mul.wide.s32 	%rd19, %r25, 4;
	add.s64 	%rd20, %rd2, %rd19;
	ld.global.u32 	%r35, [%rd20];
$L__BB1_8:
	cvta.to.global.u64 	%rd21, %rd6;
	setp.gt.s32 	%p6, %r4, %r26;
	mul.wide.s32 	%rd22, %r4, 4;
	add.s64 	%rd23, %rd21, %rd22;
	ld.global.u32 	%r11, [%rd23];
	ld.global.u32 	%r12, [%rd23+4];
	mul.wide.s32 	%rd24, %r25, 4;
	add.s64 	%rd25, %rd21, %rd24;
	ld.global.u32 	%r30, [%rd25];
	ld.global.u32 	%r32, [%rd25+4];
	setp.lt.s32 	%p7, %r34, 0;
	or.pred  	%p8, %p6, %p7;
	add.s32 	%r13, %r30, %r34;
	setp.ge.s32 	%p9, %r13, %r32;
	or.pred  	%p10, %p8, %p9;
	@%p10 bra 	$L__BB1_10;
	cvt.s64.s32 	%rd26, %r13;
	add.s64 	%rd27, %rd1, %rd26;
	mov.b16 	%rs1, 0;
	st.global.u8 	[%rd27], %rs1;
$L__BB1_10:
	setp.gt.s32 	%p11, %r25, %r26;
	setp.lt.s32 	%p12, %r35, 0;
	or.pred  	%p13, %p11, %p12;
	add.s32 	%r14, %r11, %r35;
	setp.ge.s32 	%p14, %r14, %r12;
	or.pred  	%p15, %p13, %p14;
	@%p15 bra 	$L__BB1_12;
	cvt.s64.s32 	%rd28, %r14;
	add.s64 	%rd29, %rd1, %rd28;
	mov.b16 	%rs2, 0;
	st.global.u8 	[%rd29], %rs2;
$L__BB1_12:
	ret;

}


// ===== COMPILED SASS (sm_100) =====

	.target	sm_100

	.elftype	@"ET_EXEC"


//--------------------- .note.nv.tkinfo           --------------------------
	.section	.note.nv.tkinfo,"",@"SHT_NOTE"
	.sectionflags	@"SHF_NOTE_NV_TKINFO"
	.tkinfo
        /*0018*/ 	.word	0x00000002
        /*0030*/ 	.string	""
        /*0030*/ 	.string	"ptxas"
        /*0030*/ 	.string	"Cuda compilation tools, release 13.0, V13.0.88"
        /*0030*/ 	.string	"Build cuda_13.0.r13.0/compiler.36424714_0"
        /*0030*/ 	.string	"-arch sm_100 -m 64 "



//--------------------- .note.nv.cuinfo           --------------------------
	.section	.note.nv.cuinfo,"",@"SHT_NOTE"
	.sectionflags	@"SHF_NOTE_NV_CUINFO"
        /*0018*/ 	.short	0x0002
        /*001a*/ 	.short	0x0064
        /*001c*/ 	.short	0x0082
	.zero		2


//--------------------- .nv.info                  --------------------------
	.section	.nv.info,"",@"SHT_CUDA_INFO"
	.align	4


	//----- nvinfo : EIATTR_REGCOUNT
	.align		4
        /*0000*/ 	.byte	0x04, 0x2f
        /*0002*/ 	.short	(.L_1 - .L_0)
	.align		4
.L_0:
        /*0004*/ 	.word	index@(_Z21restrictDomainsKernelPKiS0_PiPhS0_S0_S0_)
        /*0008*/ 	.word	0x00000014


	//----- nvinfo : EIATTR_FRAME_SIZE
	.align		4
.L_1:
        /*000c*/ 	.byte	0x04, 0x11
        /*000e*/ 	.short	(.L_3 - .L_2)
	.align		4
.L_2:
        /*0010*/ 	.word	index@(_Z21restrictDomainsKernelPKiS0_PiPhS0_S0_S0_)
        /*0014*/ 	.word	0x00000000


	//----- nvinfo : EIATTR_REGCOUNT
	.align		4
.L_3:
        /*0018*/ 	.byte	0x04, 0x2f
        /*001a*/ 	.short	(.L_5 - .L_4)
	.align		4
.L_4:
        /*001c*/ 	.word	index@(_Z27restrictDomainsKernelSharedPKiS0_PiPhS0_S0_S0_)
        /*0020*/ 	.word	0x00000014


	//----- nvinfo : EIATTR_FRAME_SIZE
	.align		4
.L_5:
        /*0024*/ 	.byte	0x04, 0x11
        /*0026*/ 	.short	(.L_7 - .L_6)
	.align		4
.L_6:
        /*0028*/ 	.word	index@(_Z27restrictDomainsKernelSharedPKiS0_PiPhS0_S0_S0_)
        /*002c*/ 	.word	0x00000000


	//----- nvinfo : EIATTR_MIN_STACK_SIZE
	.align		4
.L_7:
        /*0030*/ 	.byte	0x04, 0x12
        /*0032*/ 	.short	(.L_9 - .L_8)
	.align		4
.L_8:
        /*0034*/ 	.word	index@(_Z27restrictDomainsKernelSharedPKiS0_PiPhS0_S0_S0_)
        /*0038*/ 	.word	0x00000000


	//----- nvinfo : EIATTR_MIN_STACK_SIZE
	.align		4
.L_9:
        /*003c*/ 	.byte	0x04, 0x12
        /*003e*/ 	.short	(.L_11 - .L_10)
	.align		4
.L_10:
        /*0040*/ 	.word	index@(_Z21restrictDomainsKernelPKiS0_PiPhS0_S0_S0_)
        /*0044*/ 	.word	0x00000000
.L_11:


//--------------------- .nv.compat                --------------------------
	.section	.nv.compat,"",@"SHT_CUDA_COMPAT_INFO"
	.align	4
        /*0000*/ 	.byte	0x02, 0x09, 0x00, 0x00, 0x02, 0x02, 0x01, 0x00, 0x02, 0x05, 0x05, 0x00, 0x03, 0x07, 0x01, 0x01
        /*0010*/ 	.byte	0x02, 0x03, 0x00, 0x00, 0x02, 0x06, 0x01, 0x00, 0x04, 0x0b, 0x08, 0x00, 0x09, 0x00, 0x00, 0x00
        /*0020*/ 	.byte	0x00, 0x00, 0x00, 0x00


//--------------------- .nv.info._Z27restrictDomainsKernelSharedPKiS0_PiPhS0_S0_S0_ --------------------------
	.section	.nv.info._Z27restrictDomainsKernelSharedPKiS0_PiPhS0_S0_S0_,"",@"SHT_CUDA_INFO"
	.sectionflags	@""
	.align	4


	//----- nvinfo : EIATTR_CUDA_API_VERSION
	.align		4
        /*0000*/ 	.byte	0x04, 0x37
        /*0002*/ 	.short	(.L_13 - .L_12)
.L_12:
        /*0004*/ 	.word	0x00000082


	//----- nvinfo : EIATTR_KPARAM_INFO
	.align		4
.L_13:
        /*0008*/ 	.byte	0x04, 0x17
        /*000a*/ 	.short	(.L_15 - .L_14)
.L_14:
        /*000c*/ 	.word	0x00000000
        /*0010*/ 	.short	0x0006
        /*0012*/ 	.short	0x0030
        /*0014*/ 	.byte	0x00, 0xf5, 0x21, 0x00


	//----- nvinfo : EIATTR_KPARAM_INFO
	.align		4
.L_15:
        /*0018*/ 	.byte	0x04, 0x17
        /*001a*/ 	.short	(.L_17 - .L_16)
.L_16:
        /*001c*/ 	.word	0x00000000
        /*0020*/ 	.short	0x0005
        /*0022*/ 	.short	0x0028
        /*0024*/ 	.byte	0x00, 0xf5, 0x21, 0x00


	//----- nvinfo : EIATTR_KPARAM_INFO
	.align		4
.L_17:
        /*0028*/ 	.byte	0x04, 0x17
        /*002a*/ 	.short	(.L_19 - .L_18)
.L_18:
        /*002c*/ 	.word	0x00000000
        /*0030*/ 	.short	0x0004
        /*0032*/ 	.short	0x0020
        /*0034*/ 	.byte	0x00, 0xf5, 0x21, 0x00


	//----- nvinfo : EIATTR_KPARAM_INFO
	.align		4
.L_19:
        /*0038*/ 	.byte	0x04, 0x17
        /*003a*/ 	.short	(.L_21 - .L_20)
.L_20:
        /*003c*/ 	.word	0x00000000
        /*0040*/ 	.short	0x0003
        /*0042*/ 	.short	0x0018
        /*0044*/ 	.byte	0x00, 0xf5, 0x21, 0x00


	//----- nvinfo : EIATTR_KPARAM_INFO
	.align		4
.L_21:
        /*0048*/ 	.byte	0x04, 0x17
        /*004a*/ 	.short	(.L_23 - .L_22)
.L_22:
        /*004c*/ 	.word	0x00000000
        /*0050*/ 	.short	0x0002
        /*0052*/ 	.short	0x0010
        /*0054*/ 	.byte	0x00, 0xf5, 0x21, 0x00


	//----- nvinfo : EIATTR_KPARAM_INFO
	.align		4
.L_23:
        /*0058*/ 	.byte	0x04, 0x17
        /*005a*/ 	.short	(.L_25 - .L_24)
.L_24:
        /*005c*/ 	.word	0x00000000
        /*0060*/ 	.short	0x0001
        /*0062*/ 	.short	0x0008
        /*0064*/ 	.byte	0x00, 0xf5, 0x21, 0x00


	//----- nvinfo : EIATTR_KPARAM_INFO
	.align		4
.L_25:
        /*0068*/ 	.byte	0x04, 0x17
        /*006a*/ 	.short	(.L_27 - .L_26)
.L_26:
        /*006c*/ 	.word	0x00000000
        /*0070*/ 	.short	0x0000
        /*0072*/ 	.short	0x0000
        /*0074*/ 	.byte	0x00, 0xf5, 0x21, 0x00


	//----- nvinfo : EIATTR_SPARSE_MMA_MASK
	.align		4
.L_27:
        /*0078*/ 	.byte	0x03, 0x50
        /*007a*/ 	.short	0x0000


	//----- nvinfo : EIATTR_MAXREG_COUNT
	.align		4
        /*007c*/ 	.byte	0x03, 0x1b
        /*007e*/ 	.short	0x00ff


	//----- nvinfo : EIATTR_NUM_BARRIERS
	.align		4
        /*0080*/ 	.byte	0x02, 0x4c
        /*0082*/ 	.byte	0x01
	.zero		1


	//----- nvinfo : EIATTR_MERCURY_ISA_VERSION
	.align		4
        /*0084*/ 	.byte	0x03, 0x5f
        /*0086*/ 	.short	0x0101


	//----- nvinfo : EIATTR_VRC_CTA_INIT_COUNT
	.align		4
        /*0088*/ 	.byte	0x02, 0x4a
	.zero		1
	.zero		1


	//----- nvinfo : EIATTR_EXIT_INSTR_OFFSETS
	.align		4
        /*008c*/ 	.byte	0x04, 0x1c
        /*008e*/ 	.short	(.L_29 - .L_28)


	//   ....[0]....
.L_28:
        /*0090*/ 	.word	0x000001b0


	//   ....[1]....
        /*0094*/ 	.word	0x00000220


	//   ....[2]....
        /*0098*/ 	.word	0x00000400


	//   ....[3]....
        /*009c*/ 	.word	0x00000450


	//----- nvinfo : EIATTR_CBANK_PARAM_SIZE
	.align		4
.L_29:
        /*00a0*/ 	.byte	0x03, 0x19
        /*00a2*/ 	.short	0x0038


	//----- nvinfo : EIATTR_PARAM_CBANK
	.align		4
        /*00a4*/ 	.byte	0x04, 0x0a
        /*00a6*/ 	.short	(.L_31 - .L_30)
	.align		4
.L_30:
        /*00a8*/ 	.word	index@(.nv.constant0._Z27restrictDomainsKernelSharedPKiS0_PiPhS0_S0_S0_)
        /*00ac*/ 	.short	0x0380
        /*00ae*/ 	.short	0x0038


	//----- nvinfo : EIATTR_SW_WAR
	.align		4
.L_31:
        /*00b0*/ 	.byte	0x04, 0x36
        /*00b2*/ 	.short	(.L_33 - .L_32)
.L_32:
        /*00b4*/ 	.word	0x00000008
.L_33:


//--------------------- .nv.info._Z21restrictDomainsKernelPKiS0_PiPhS0_S0_S0_ --------------------------
	.section	.nv.info._Z21restrictDomainsKernelPKiS0_PiPhS0_S0_S0_,"",@"SHT_CUDA_INFO"
	.sectionflags	@""
	.align	4


	//----- nvinfo : EIATTR_CUDA_API_VERSION
	.align		4
        /*0000*/ 	.byte	0x04, 0x37
        /*0002*/ 	.short	(.L_35 - .L_34)
.L_34:
        /*0004*/ 	.word	0x00000082


	//----- nvinfo : EIATTR_KPARAM_INFO
	.align		4
.L_35:
        /*0008*/ 	.byte	0x04, 0x17
        /*000a*/ 	.short	(.L_37 - .L_36)
.L_36:
        /*000c*/ 	.word	0x00000000
        /*0010*/ 	.short	0x0006
        /*0012*/ 	.short	0x0030
        /*0014*/ 	.byte	0x00, 0xf5, 0x21, 0x00


	//----- nvinfo : EIATTR_KPARAM_INFO
	.align		4
.L_37:
        /*0018*/ 	.byte	0x04, 0x17
        /*001a*/ 	.short	(.L_39 - .L_38)
.L_38:
        /*001c*/ 	.word	0x00000000
        /*0020*/ 	.short	0x0005
        /*0022*/ 	.short	0x0028
        /*0024*/ 	.byte	0x00, 0xf5, 0x21, 0x00


	//----- nvinfo : EIATTR_KPARAM_INFO
	.align		4
.L_39:
        /*0028*/ 	.byte	0x04, 0x17
        /*002a*/ 	.short	(.L_41 - .L_40)
.L_40:
        /*002c*/ 	.word	0x00000000
        /*0030*/ 	.short	0x0004
        /*0032*/ 	.short	0x0020
        /*0034*/ 	.byte	0x00, 0xf5, 0x21, 0x00


	//----- nvinfo : EIATTR_KPARAM_INFO
	.align		4
.L_41:
        /*0038*/ 	.byte	0x04, 0x17
        /*003a*/ 	.short	(.L_43 - .L_42)
.L_42:
        /*003c*/ 	.word	0x00000000
        /*0040*/ 	.short	0x0003
        /*0042*/ 	.short	0x0018
        /*0044*/ 	.byte	0x00, 0xf5, 0x21, 0x00


	//----- nvinfo : EIATTR_KPARAM_INFO
	.align		4
.L_43:
        /*0048*/ 	.byte	0x04, 0x17
        /*004a*/ 	.short	(.L_45 - .L_44)
.L_44:
        /*004c*/ 	.word	0x00000000
        /*0050*/ 	.short	0x0002
        /*0052*/ 	.short	0x0010
        /*0054*/ 	.byte	0x00, 0xf5, 0x21, 0x00


	//----- nvinfo : EIATTR_KPARAM_INFO
	.align		4
.L_45:
        /*0058*/ 	.byte	0x04, 0x17
        /*005a*/ 	.short	(.L_47 - .L_46)
.L_46:
        /*005c*/ 	.word	0x00000000
        /*0060*/ 	.short	0x0001
        /*0062*/ 	.short	0x0008
        /*0064*/ 	.byte	0x00, 0xf5, 0x21, 0x00


	//----- nvinfo : EIATTR_KPARAM_INFO
	.align		4
.L_47:
        /*0068*/ 	.byte	0x04, 0x17
        /*006a*/ 	.short	(.L_49 - .L_48)
.L_48:
        /*006c*/ 	.word	0x00000000
        /*0070*/ 	.short	0x0000
        /*0072*/ 	.short	0x0000
        /*0074*/ 	.byte	0x00, 0xf5, 0x21, 0x00


	//----- nvinfo : EIATTR_SPARSE_MMA_MASK
	.align		4
.L_49:
        /*0078*/ 	.byte	0x03, 0x50
        /*007a*/ 	.short	0x0000


	//----- nvinfo : EIATTR_MAXREG_COUNT
	.align		4
        /*007c*/ 	.byte	0x03, 0x1b
        /*007e*/ 	.short	0x00ff


	//----- nvinfo : EIATTR_MERCURY_ISA_VERSION
	.align		4
        /*0080*/ 	.byte	0x03, 0x5f
        /*0082*/ 	.short	0x0101


	//----- nvinfo : EIATTR_VRC_CTA_INIT_COUNT
	.align		4
        /*0084*/ 	.byte	0x02, 0x4a
	.zero		1
	.zero		1


	//----- nvinfo : EIATTR_EXIT_INSTR_OFFSETS
	.align		4
        /*0088*/ 	.byte	0x04, 0x1c
        /*008a*/ 	.short	(.L_51 - .L_50)


	//   ....[0]....
.L_50:
        /*008c*/ 	.word	0x00000090


	//   ....[1]....
        /*0090*/ 	.word	0x00000140


	//   ....[2]....
        /*0094*/ 	.word	0x00000320


	//   ....[3]....
        /*0098*/ 	.word	0x00000370


	//----- nvinfo : EIATTR_CBANK_PARAM_SIZE
	.align		4
.L_51:
        /*009c*/ 	.byte	0x03, 0x19
        /*009e*/ 	.short	0x0038


	//----- nvinfo : EIATTR_PARAM_CBANK
	.align		4
        /*00a0*/ 	.byte	0x04, 0x0a
        /*00a2*/ 	.short	(.L_53 - .L_52)
	.align		4
.L_52:
        /*00a4*/ 	.word	index@(.nv.constant0._Z21restrictDomainsKernelPKiS0_PiPhS0_S0_S0_)
        /*00a8*/ 	.short	0x0380
        /*00aa*/ 	.short	0x0038


	//----- nvinfo : EIATTR_SW_WAR
	.align		4
.L_53:
        /*00ac*/ 	.byte	0x04, 0x36
        /*00ae*/ 	.short	(.L_55 - .L_54)
.L_54:
        /*00b0*/ 	.word	0x00000008
.L_55:


//--------------------- .nv.callgraph             --------------------------
	.section	.nv.callgraph,"",@"SHT_CUDA_CALLGRAPH"
	.align	4
	.sectionentsize	8
	.align		4
        /*0000*/ 	.word	0x00000000
	.align		4
        /*0004*/ 	.word	0xffffffff
	.align		4
        /*0008*/ 	.word	0x00000000
	.align		4
        /*000c*/ 	.word	0xfffffffe
	.align		4
        /*0010*/ 	.word	0x00000000
	.align		4
        /*0014*/ 	.word	0xfffffffd
	.align		4
        /*0018*/ 	.word	0x00000000
	.align		4
        /*001c*/ 	.word	0xfffffffc


//--------------------- .text._Z27restrictDomainsKernelSharedPKiS0_PiPhS0_S0_S0_ --------------------------
	.section	.text._Z27restrictDomainsKernelSharedPKiS0_PiPhS0_S0_S0_,"ax",@progbits
	.align	128
        .global         _Z27restrictDomainsKernelSharedPKiS0_PiPhS0_S0_S0_
        .type           _Z27restrictDomainsKernelSharedPKiS0_PiPhS0_S0_S0_,@function
        .size           _Z27restrictDomainsKernelSharedPKiS0_PiPhS0_S0_S0_,(.L_x_2 - _Z27restrictDomainsKernelSharedPKiS0_PiPhS0_S0_S0_)
        .other          _Z27restrictDomainsKernelSharedPKiS0_PiPhS0_S0_S0_,@"STO_CUDA_ENTRY STV_DEFAULT"
_Z27restrictDomainsKernelSharedPKiS0_PiPhS0_S0_S0_:
.text._Z27restrictDomainsKernelSharedPKiS0_PiPhS0_S0_S0_:
[----:B------:R-:W-:Y:S08]  /*0000*/  LDC R1, c[0x0][0x37c] ;  /* 0x0000df00ff017b82 */ /* 0x000ff00000000800 */
[----:B------:R-:W0:Y:S01]  /*0010*/  LDC.64 R2, c[0x0][0x390] ;  /* 0x0000e400ff027b82 */ /* 0x000e220000000a00 */
[----:B------:R-:W0:Y:S01]  /*0020*/  LDCU.64 UR8, c[0x0][0x358] ;  /* 0x00006b00ff0877ac */ /* 0x000e220008000a00 */
[----:B------:R-:W1:Y:S06]  /*0030*/  S2R R8, SR_TID.X ;  /* 0x0000000000087919 */ /* 0x000e6c0000002100 */
[----:B------:R-:W1:Y:S08]  /*0040*/  S2UR UR4, SR_CTAID.X ;  /* 0x00000000000479c3 */ /* 0x000e700000002500 */
[----:B------:R-:W1:Y:S01]  /*0050*/  LDC R9, c[0x0][0x360] ;  /* 0x0000d800ff097b82 */ /* 0x000e620000000800 */
[----:B0-----:R-:W2:Y:S07]  /*0060*/  LDG.E R0, desc[UR8][R2.64] ;  /* 0x0000000802007981 */ /* 0x001eae000c1e1900 */
[----:B------:R-:W0:Y:S08]  /*0070*/  LDC.64 R4, c[0x0][0x380] ;  /* 0x0000e000ff047b82 */ /* 0x000e300000000a00 */
[----:B------:R-:W3:Y:S01]  /*0080*/  LDC.64 R6, c[0x0][0x388] ;  /* 0x0000e200ff067b82 */ /* 0x000ee20000000a00 */
[----:B-1----:R-:W-:Y:S01]  /*0090*/  IMAD R9, R9, UR4, R8 ;  /* 0x0000000409097c24 */ /* 0x002fe2000f8e0208 */
[----:B--2---:R-:W-:-:S13]  /*00a0*/  ISETP.GE.AND P0, PT, R8, R0, PT ;  /* 0x000000000800720c */ /* 0x004fda0003f06270 */
[----:B0-----:R-:W-:-:S04]  /*00b0*/  @!P0 IMAD.WIDE R4, R9, 0x4, R4 ;  /* 0x0000000409048825 */ /* 0x001fc800078e0204 */
[----:B---3--:R-:W-:Y:S02]  /*00c0*/  @!P0 IMAD.WIDE R6, R9, 0x4, R6 ;  /* 0x0000000409068825 */ /* 0x008fe400078e0206 */
[----:B------:R-:W2:Y:S04]  /*00d0*/  @!P0 LDG.E R5, desc[UR8][R4.64] ;  /* 0x0000000804058981 */ /* 0x000ea8000c1e1900 */
[----:B------:R-:W3:Y:S01]  /*00e0*/  @!P0 LDG.E R7, desc[UR8][R6.64] ;  /* 0x0000000806078981 */ /* 0x000ee2000c1e1900 */
[----:B------:R-:W0:Y:S01]  /*00f0*/  S2UR UR6, SR_CgaCtaId ;  /* 0x00000000000679c3 */ /* 0x000e220000008800 */
[----:B------:R-:W-:Y:S02]  /*0100*/  UMOV UR4, 0x400 ;  /* 0x0000040000047882 */ /* 0x000fe40000000000 */
[----:B------:R-:W-:-:S02]  /*0110*/  UIADD3 UR5, UPT, UPT, UR4, 0x400, URZ ;  /* 0x0000040004057890 */ /* 0x000fc4000fffe0ff */
[----:B0-----:R-:W-:Y:S02]  /*0120*/  ULEA UR4, UR6, UR4, 0x18 ;  /* 0x0000000406047291 */ /* 0x001fe4000f8ec0ff */
[----:B------:R-:W-:-:S04]  /*0130*/  ULEA UR5, UR6, UR5, 0x18 ;  /* 0x0000000506057291 */ /* 0x000fc8000f8ec0ff */
[C---:B------:R-:W-:Y:S02]  /*0140*/  LEA R0, R8.reuse, UR4, 0x2 ;  /* 0x0000000408007c11 */ /* 0x040fe4000f8e10ff */
[----:B------:R-:W-:-:S03]  /*0150*/  LEA R8, R8, UR5, 0x2 ;  /* 0x0000000508087c11 */ /* 0x000fc6000f8e10ff */
[----:B--2---:R0:W-:Y:S04]  /*0160*/  @!P0 STS [R0], R5 ;  /* 0x0000000500008388 */ /* 0x0041e80000000800 */
[----:B---3--:R0:W-:Y:S01]  /*0170*/  @!P0 STS [R8], R7 ;  /* 0x0000000708008388 */ /* 0x0081e20000000800 */
[----:B------:R-:W-:Y:S06]  /*0180*/  BAR.SYNC.DEFER_BLOCKING 0x0 ;  /* 0x0000000000007b1d */ /* 0x000fec0000010000 */
[----:B------:R-:W2:Y:S02]  /*0190*/  LDG.E R2, desc[UR8][R2.64] ;  /* 0x0000000802027981 */ /* 0x000ea4000c1e1900 */
[----:B--2---:R-:W-:-:S13]  /*01a0*/  ISETP.GE.AND P0, PT, R9, R2, PT ;  /* 0x000000020900720c */ /* 0x004fda0003f06270 */
[----:B0-----:R-:W-:Y:S05]  /*01b0*/  @P0 EXIT ;  /* 0x000000000000094d */ /* 0x001fea0003800000 */
[----:B------:R-:W0:Y:S01]  /*01c0*/  LDC.64 R2, c[0x0][0x3b0] ;  /* 0x0000ec00ff027b82 */ /* 0x000e220000000a00 */
[----:B------:R-:W-:Y:S04]  /*01d0*/  LDS R11, [R0] ;  /* 0x00000000000b7984 */ /* 0x000fe80000000800 */
[----:B------:R-:W1:Y:S04]  /*01e0*/  LDS R13, [R8] ;  /* 0x00000000080d7984 */ /* 0x000e680000000800 */
[----:B0-----:R-:W2:Y:S01]  /*01f0*/  LDG.E R10, desc[UR8][R2.64] ;  /* 0x00000008020a7981 */ /* 0x001ea2000c1e1900 */
[----:B-1----:R-:W-:-:S04]  /*0200*/  VIMNMX R5, PT, PT, R11, R13, !PT ;  /* 0x0000000d0b057248 */ /* 0x002fc80007fe0100 */
[----:B--2---:R-:W-:-:S13]  /*0210*/  ISETP.GT.AND P0, PT, R5, R10, PT ;  /* 0x0000000a0500720c */ /* 0x004fda0003f04270 */
[----:B------:R-:W-:Y:S05]  /*0220*/  @!P0 EXIT ;  /* 0x000000000000894d */ /* 0x000fea0003800000 */
[-C--:B------:R-:W-:Y:S01]  /*0230*/  ISETP.GT.AND P0, PT, R11, R10.reuse, PT ;  /* 0x0000000a0b00720c */ /* 0x080fe20003f04270 */
[----:B------:R-:W0:Y:S01]  /*0240*/  LDC.64 R6, c[0x0][0x3a0] ;  /* 0x0000e800ff067b82 */ /* 0x000e220000000a00 */
[----:B------:R-:W-:Y:S01]  /*0250*/  ISETP.GT.AND P1, PT, R13, R10, PT ;  /* 0x0000000a0d00720c */ /* 0x000fe20003f24270 */
[----:B------:R-:W-:-:S10]  /*0260*/  IMAD.MOV.U32 R0, RZ, RZ, -0x1 ;  /* 0xffffffffff007424 */ /* 0x000fd400078e00ff */
[----:B------:R-:W1:Y:S08]  /*0270*/  @!P0 LDC.64 R2, c[0x0][0x3a8] ;  /* 0x0000ea00ff028b82 */ /* 0x000e700000000a00 */
[----:B------:R-:W2:Y:S01]  /*0280*/  @!P1 LDC.64 R4, c[0x0][0x3a8] ;  /* 0x0000ea00ff049b82 */ /* 0x000ea20000000a00 */
[----:B0-----:R-:W-:-:S05]  /*0290*/  IMAD.WIDE R8, R13, 0x4, R6 ;  /* 0x000000040d087825 */ /* 0x001fca00078e0206 */
[----:B------:R-:W3:Y:S04]  /*02a0*/  LDG.E R17, desc[UR8][R8.64] ;  /* 0x0000000808117981 */ /* 0x000ee8000c1e1900 */
[----:B------:R-:W4:Y:S01]  /*02b0*/  LDG.E R16, desc[UR8][R8.64+0x4] ;  /* 0x0000040808107981 */ /* 0x000f22000c1e1900 */
[----:B-1----:R-:W-:-:S05]  /*02c0*/  @!P0 IMAD.WIDE R2, R11, 0x4, R2 ;  /* 0x000000040b028825 */ /* 0x002fca00078e0202 */
[----:B------:R-:W5:Y:S01]  /*02d0*/  @!P0 LDG.E R0, desc[UR8][R2.64] ;  /* 0x0000000802008981 */ /* 0x000f62000c1e1900 */
[----:B------:R-:W-:Y:S02]  /*02e0*/  IMAD.MOV.U32 R12, RZ, RZ, -0x1 ;  /* 0xffffffffff0c7424 */ /* 0x000fe400078e00ff */
[----:B--2---:R-:W-:-:S04]  /*02f0*/  @!P1 IMAD.WIDE R4, R13, 0x4, R4 ;  /* 0x000000040d049825 */ /* 0x004fc800078e0204 */
[----:B------:R-:W-:Y:S01]  /*0300*/  IMAD.WIDE R6, R11, 0x4, R6 ;  /* 0x000000040b067825 */ /* 0x000fe200078e0206 */
[----:B------:R-:W2:Y:S04]  /*0310*/  @!P1 LDG.E R12, desc[UR8][R4.64] ;  /* 0x00000008040c9981 */ /* 0x000ea8000c1e1900 */
[----:B------:R-:W2:Y:S04]  /*0320*/  LDG.E R15, desc[UR8][R6.64] ;  /* 0x00000008060f7981 */ /* 0x000ea8000c1e1900 */
[----:B------:R-:W2:Y:S01]  /*0330*/  LDG.E R14, desc[UR8][R6.64+0x4] ;  /* 0x00000408060e7981 */ /* 0x000ea2000c1e1900 */
[----:B-----5:R-:W-:Y:S01]  /*0340*/  ISETP.GE.AND P0, PT, R0, RZ, PT ;  /* 0x000000ff0000720c */ /* 0x020fe20003f06270 */
[----:B---3--:R-:W-:-:S03]  /*0350*/  IMAD.IADD R17, R17, 0x1, R0 ;  /* 0x0000000111117824 */ /* 0x008fc600078e0200 */
[----:B------:R-:W-:-:S04]  /*0360*/  ISETP.GT.OR P0, PT, R11, R10, !P0 ;  /* 0x0000000a0b00720c */ /* 0x000fc80004704670 */
[----:B----4-:R-:W-:-:S13]  /*0370*/  ISETP.GE.OR P0, PT, R17, R16, P0 ;  /* 0x000000101100720c */ /* 0x010fda0000706670 */
[----:B------:R-:W0:Y:S01]  /*0380*/  @!P0 LDC.64 R2, c[0x0][0x398] ;  /* 0x0000e600ff028b82 */ /* 0x000e220000000a00 */
[----:B--2---:R-:W-:Y:S01]  /*0390*/  ISETP.GE.AND P1, PT, R12, RZ, PT ;  /* 0x000000ff0c00720c */ /* 0x004fe20003f26270 */
[----:B------:R-:W-:-:S03]  /*03a0*/  IMAD.IADD R15, R15, 0x1, R12 ;  /* 0x000000010f0f7824 */ /* 0x000fc600078e020c */
[----:B------:R-:W-:-:S04]  /*03b0*/  ISETP.GT.OR P1, PT, R13, R10, !P1 ;  /* 0x0000000a0d00720c */ /* 0x000fc80004f24670 */
[----:B------:R-:W-:Y:S02]  /*03c0*/  ISETP.GE.OR P1, PT, R15, R14, P1 ;  /* 0x0000000e0f00720c */ /* 0x000fe40000f26670 */
[----:B0-----:R-:W-:-:S04]  /*03d0*/  @!P0 IADD3 R2, P2, PT, R17, R2, RZ ;  /* 0x0000000211028210 */ /* 0x001fc80007f5e0ff */
[----:B------:R-:W-:-:S05]  /*03e0*/  @!P0 LEA.HI.X.SX32 R3, R17, R3, 0x1, P2 ;  /* 0x0000000311038211 */ /* 0x000fca00010f0eff */
[----:B------:R0:W-:Y:S02]  /*03f0*/  @!P0 STG.E.U8 desc[UR8][R2.64], RZ ;  /* 0x000000ff02008986 */ /* 0x0001e4000c101108 */
[----:B------:R-:W-:Y:S05]  /*0400*/  @P1 EXIT ;  /* 0x000000000000194d */ /* 0x000fea0003800000 */
[----:B------:R-:W0:Y:S02]  /*0410*/  LDCU.64 UR4, c[0x0][0x398] ;  /* 0x00007300ff0477ac */ /* 0x000e240008000a00 */
[----:B0-----:R-:W-:-:S04]  /*0420*/  IADD3 R2, P0, PT, R15, UR4, RZ ;  /* 0x000000040f027c10 */ /* 0x001fc8000ff1e0ff */
[----:B------:R-:W-:-:S05]  /*0430*/  LEA.HI.X.SX32 R3, R15, UR5, 0x1, P0 ;  /* 0x000000050f037c11 */ /* 0x000fca00080f0eff */
[----:B------:R-:W-:Y:S01]  /*0440*/  STG.E.U8 desc[UR8][R2.64], RZ ;  /* 0x000000ff02007986 */ /* 0x000fe2000c101108 */
[----:B------:R-:W-:Y:S05]  /*0450*/  EXIT ;  /* 0x000000000000794d */ /* 0x000fea0003800000 */
.L_x_0:
[----:B------:R-:W-:-:S00]  /*0460*/  BRA `(.L_x_0) ;  /* 0xfffffffc00fc7947 */ /* 0x000fc0000383ffff */
[----:B------:R-:W-:-:S00]  /*0470*/  NOP ;  /* 0x0000000000007918 */ /* 0x000fc00000000000 */
        /* <DEDUP_REMOVED lines=8> */
.L_x_2:


//--------------------- .text._Z21restrictDomainsKernelPKiS0_PiPhS0_S0_S0_ --------------------------
	.section	.text._Z21restrictDomainsKernelPKiS0_PiPhS0_S0_S0_,"ax",@progbits
	.align	128
        .global         _Z21restrictDomainsKernelPKiS0_PiPhS0_S0_S0_
        .type           _Z21restrictDomainsKernelPKiS0_PiPhS0_S0_S0_,@function
        .size           _Z21restrictDomainsKernelPKiS0_PiPhS0_S0_S0_,(.L_x_3 - _Z21restrictDomainsKernelPKiS0_PiPhS0_S0_S0_)
        .other          _Z21restrictDomainsKernelPKiS0_PiPhS0_S0_S0_,@"STO_CUDA_ENTRY STV_DEFAULT"
_Z21restrictDomainsKernelPKiS0_PiPhS0_S0_S0_:
.text._Z21restrictDomainsKernelPKiS0_PiPhS0_S0_S0_:
[----:B------:R-:W-:Y:S08]  /*0000*/  LDC R1, c[0x0][0x37c] ;  /* 0x0000df00ff017b82 */ /* 0x000ff00000000800 */
[----:B------:R-:W0:Y:S01]  /*0010*/  LDC.64 R2, c[0x0][0x390] ;  /* 0x0000e400ff027b82 */ /* 0x000e220000000a00 */
[----:B------:R-:W0:Y:S02]  /*0020*/  LDCU.64 UR4, c[0x0][0x358] ;  /* 0x00006b00ff0477ac */ /* 0x000e240008000a00 */
[----:B0-----:R-:W2:Y:S05]  /*0030*/  LDG.E R2, desc[UR4][R2.64] ;  /* 0x0000000402027981 */ /* 0x001eaa000c1e1900 */
[----:B------:R-:W0:Y:S01]  /*0040*/  S2UR UR6, SR_CTAID.X ;  /* 0x00000000000679c3 */ /* 0x000e220000002500 */
[----:B------:R-:W0:Y:S07]  /*0050*/  S2R R0, SR_TID.X ;  /* 0x0000000000007919 */ /* 0x000e2e0000002100 */
[----:B------:R-:W0:Y:S02]  /*0060*/  LDC R9, c[0x0][0x360] ;  /* 0x0000d800ff097b82 */ /* 0x000e240000000800 */
[----:B0-----:R-:W-:-:S05]  /*0070*/  IMAD R9, R9, UR6, R0 ;  /* 0x0000000609097c24 */ /* 0x001fca000f8e0200 */
[----:B--2---:R-:W-:-:S13]  /*0080*/  ISETP.GE.AND P0, PT, R9, R2, PT ;  /* 0x000000020900720c */ /* 0x004fda0003f06270 */
[----:B------:R-:W-:Y:S05]  /*0090*/  @P0 EXIT ;  /* 0x000000000000094d */ /* 0x000fea0003800000 */
[----:B------:R-:W0:Y:S08]  /*00a0*/  LDC.64 R2, c[0x0][0x380] ;  /* 0x0000e000ff027b82 */ /* 0x000e300000000a00 */
[----:B------:R-:W1:Y:S08]  /*00b0*/  LDC.64 R4, c[0x0][0x388] ;  /* 0x0000e200ff047b82 */ /* 0x000e700000000a00 */
[----:B------:R-:W2:Y:S01]  /*00c0*/  LDC.64 R6, c[0x0][0x3b0] ;  /* 0x0000ec00ff067b82 */ /* 0x000ea20000000a00 */
[----:B0-----:R-:W-:-:S05]  /*00d0*/  IMAD.WIDE R2, R9, 0x4, R2 ;  /* 0x0000000409027825 */ /* 0x001fca00078e0202 */
[----:B------:R-:W3:Y:S01]  /*00e0*/  LDG.E R11, desc[UR4][R2.64] ;  /* 0x00000004020b7981 */ /* 0x000ee2000c1e1900 */
[----:B-1----:R-:W-:-:S05]  /*00f0*/  IMAD.WIDE R4, R9, 0x4, R4 ;  /* 0x0000000409047825 */ /* 0x002fca00078e0204 */
[----:B------:R-:W3:Y:S04]  /*0100*/  LDG.E R13, desc[UR4][R4.64] ;  /* 0x00000004040d7981 */ /* 0x000ee8000c1e1900 */
[----:B--2---:R-:W2:Y:S01]  /*0110*/  LDG.E R0, desc[UR4][R6.64] ;  /* 0x0000000406007981 */ /* 0x004ea2000c1e1900 */
[----:B---3--:R-:W-:-:S04]  /*0120*/  VIMNMX R9, PT, PT, R11, R13, !PT ;  /* 0x0000000d0b097248 */ /* 0x008fc80007fe0100 */
        /* <DEDUP_REMOVED lines=37> */
.L_x_1:
        /* <DEDUP_REMOVED lines=16> */
.L_x_3:


//--------------------- .nv.shared._Z27restrictDomainsKernelSharedPKiS0_PiPhS0_S0_S0_ --------------------------
	.section	.nv.shared._Z27restrictDomainsKernelSharedPKiS0_PiPhS0_S0_S0_,"aw",@nobits
	.sectionflags	@""
	.align	4
.nv.shared._Z27restrictDomainsKernelSharedPKiS0_PiPhS0_S0_S0_:
	.zero		3072


//--------------------- .nv.shared.reserved.0     --------------------------
	.section	.nv.shared.reserved.0,"aw",@nobits
	.weak		__nv_reservedSMEM_offset_0_alias
	.size		__nv_reservedSMEM_offset_0_alias, 0, 64
	.other		__nv_reservedSMEM_offset_0_alias,@"STO_CUDA_RESERVED_SHARED STV_DEFAULT"
__nv_reservedSMEM_offset_0_alias:
	.zero		0
	.zero		64


//--------------------- .nv.constant0._Z27restrictDomainsKernelSharedPKiS0_PiPhS0_S0_S0_ --------------------------
	.section	.nv.constant0._Z27restrictDomainsKernelSharedPKiS0_PiPhS0_S0_S0_,"a",@progbits
	.sectionflags	@""
	.align	4
.nv.constant0._Z27restrictDomainsKernelSharedPKiS0_PiPhS0_S0_S0_:
	.zero		952


//--------------------- .nv.constant0._Z21restrictDomainsKernelPKiS0_PiPhS0_S0_S0_ --------------------------
	.section	.nv.constant0._Z21restrictDomainsKernelPKiS0_PiPhS0_S0_S0_,"a",@progbits
	.sectionflags	@""
	.align	4
.nv.constant0._Z21restrictDomainsKernelPKiS0_PiPhS0_S0_S0_:
	.zero		952


//--------------------- SYMBOLS --------------------------

	.type		.nv.reservedSmem.offset0,@object
	.size		.nv.reservedSmem.offset0,0x4
	.type		.nv.reservedSmem.cap,@object
	.size		.nv.reservedSmem.cap,0x4
